//
// Generated by NVIDIA NVVM Compiler
//
// Compiler Build ID: CL-36424714
// Cuda compilation tools, release 13.0, V13.0.88
// Based on NVVM 20.0.0
//

.version 9.0
.target sm_100
.address_size 64

	// .globl	_Z16shellsort_kernelPfjj

.visible .entry _Z16shellsort_kernelPfjj(
	.param .u64 .ptr .align 1 _Z16shellsort_kernelPfjj_param_0,
	.param .u32 _Z16shellsort_kernelPfjj_param_1,
	.param .u32 _Z16shellsort_kernelPfjj_param_2
)
{
	.reg .pred 	%p<8>;
	.reg .b32 	%r<27>;
	.reg .b32 	%f<3>;
	.reg .b64 	%rd<11>;

	ld.param.u64 	%rd2, [_Z16shellsort_kernelPfjj_param_0];
	ld.param.u32 	%r17, [_Z16shellsort_kernelPfjj_param_1];
	ld.param.u32 	%r18, [_Z16shellsort_kernelPfjj_param_2];
	cvta.to.global.u64 	%rd1, %rd2;
	mov.u32 	%r19, %ctaid.x;
	mov.u32 	%r1, %ntid.x;
	mov.u32 	%r20, %tid.x;
	mad.lo.s32 	%r22, %r19, %r1, %r20;
	add.s32 	%r3, %r17, -1;
	setp.ge.u32 	%p1, %r22, %r3;
	@%p1 bra 	$L__BB0_9;
	mov.u32 	%r21, %nctaid.x;
	mul.lo.s32 	%r4, %r1, %r21;
	neg.s32 	%r5, %r18;
$L__BB0_2:
	add.s32 	%r23, %r22, %r18;
	setp.ge.u32 	%p2, %r23, %r17;
	@%p2 bra 	$L__BB0_8;
$L__BB0_3:
	mul.wide.s32 	%rd3, %r23, 4;
	add.s64 	%rd4, %rd1, %rd3;
	ld.global.f32 	%f1, [%rd4];
	setp.lt.u32 	%p3, %r23, %r18;
	mov.u32 	%r26, %r23;
	@%p3 bra 	$L__BB0_7;
	add.s32 	%r24, %r5, %r23;
	mov.u32 	%r26, %r23;
$L__BB0_5:
	sub.s32 	%r12, %r26, %r18;
	mul.wide.u32 	%rd5, %r24, 4;
	add.s64 	%rd6, %rd1, %rd5;
	ld.global.f32 	%f2, [%rd6];
	setp.leu.f32 	%p4, %f2, %f1;
	@%p4 bra 	$L__BB0_7;
	mul.wide.s32 	%rd7, %r26, 4;
	add.s64 	%rd8, %rd1, %rd7;
	st.global.f32 	[%rd8], %f2;
	sub.s32 	%r24, %r24, %r18;
	setp.ge.u32 	%p5, %r12, %r18;
	mov.u32 	%r26, %r12;
	@%p5 bra 	$L__BB0_5;
$L__BB0_7:
	mul.wide.s32 	%rd9, %r26, 4;
	add.s64 	%rd10, %rd1, %rd9;
	st.global.f32 	[%rd10], %f1;
	add.s32 	%r23, %r23, %r18;
	setp.lt.u32 	%p6, %r23, %r17;
	@%p6 bra 	$L__BB0_3;
$L__BB0_8:
	add.s32 	%r22, %r22, %r4;
	setp.lt.u32 	%p7, %r22, %r3;
	@%p7 bra 	$L__BB0_2;
$L__BB0_9:
	ret;

}


// ===== COMPILED SASS (sm_100) =====

	.target	sm_100

	.elftype	@"ET_EXEC"


//--------------------- .note.nv.tkinfo           --------------------------
	.section	.note.nv.tkinfo,"",@"SHT_NOTE"
	.sectionflags	@"SHF_NOTE_NV_TKINFO"
	.tkinfo
        /*0018*/ 	.word	0x00000002
        /*0030*/ 	.string	""
        /*0030*/ 	.string	"ptxas"
        /*0030*/ 	.string	"Cuda compilation tools, release 13.0, V13.0.88"
        /*0030*/ 	.string	"Build cuda_13.0.r13.0/compiler.36424714_0"
        /*0030*/ 	.string	"-arch sm_100 -m 64 "



//--------------------- .note.nv.cuinfo           --------------------------
	.section	.note.nv.cuinfo,"",@"SHT_NOTE"
	.sectionflags	@"SHF_NOTE_NV_CUINFO"
        /*0018*/ 	.short	0x0002
        /*001a*/ 	.short	0x0064
        /*001c*/ 	.short	0x0082
	.zero		2


//--------------------- .nv.info                  --------------------------
	.section	.nv.info,"",@"SHT_CUDA_INFO"
	.align	4


	//----- nvinfo : EIATTR_REGCOUNT
	.align		4
        /*0000*/ 	.byte	0x04, 0x2f
        /*0002*/ 	.short	(.L_1 - .L_0)
	.align		4
.L_0:
        /*0004*/ 	.word	index@(_Z16shellsort_kernelPfjj)
        /*0008*/ 	.word	0x00000012


	//----- nvinfo : EIATTR_FRAME_SIZE
	.align		4
.L_1:
        /*000c*/ 	.byte	0x04, 0x11
        /*000e*/ 	.short	(.L_3 - .L_2)
	.align		4
.L_2:
        /*0010*/ 	.word	index@(_Z16shellsort_kernelPfjj)
        /*0014*/ 	.word	0x00000000


	//----- nvinfo : EIATTR_MIN_STACK_SIZE
	.align		4
.L_3:
        /*0018*/ 	.byte	0x04, 0x12
        /*001a*/ 	.short	(.L_5 - .L_4)
	.align		4
.L_4:
        /*001c*/ 	.word	index@(_Z16shellsort_kernelPfjj)
        /*0020*/ 	.word	0x00000000
.L_5:


//--------------------- .nv.compat                --------------------------
	.section	.nv.compat,"",@"SHT_CUDA_COMPAT_INFO"
	.align	4
        /*0000*/ 	.byte	0x02, 0x09, 0x00, 0x00, 0x02, 0x02, 0x01, 0x00, 0x02, 0x05, 0x05, 0x00, 0x03, 0x07, 0x01, 0x01
        /*0010*/ 	.byte	0x02, 0x03, 0x00, 0x00, 0x02, 0x06, 0x01, 0x00, 0x04, 0x0b, 0x08, 0x00, 0x09, 0x00, 0x00, 0x00
        /*0020*/ 	.byte	0x00, 0x00, 0x00, 0x00


//--------------------- .nv.info._Z16shellsort_kernelPfjj --------------------------
	.section	.nv.info._Z16shellsort_kernelPfjj,"",@"SHT_CUDA_INFO"
	.sectionflags	@""
	.align	4


	//----- nvinfo : EIATTR_CUDA_API_VERSION
	.align		4
        /*0000*/ 	.byte	0x04, 0x37
        /*0002*/ 	.short	(.L_7 - .L_6)
.L_6:
        /*0004*/ 	.word	0x00000082


	//----- nvinfo : EIATTR_KPARAM_INFO
	.align		4
.L_7:
        /*0008*/ 	.byte	0x04, 0x17
        /*000a*/ 	.short	(.L_9 - .L_8)
.L_8:
        /*000c*/ 	.word	0x00000000
        /*0010*/ 	.short	0x0002
        /*0012*/ 	.short	0x000c
        /*0014*/ 	.byte	0x00, 0xf0, 0x11, 0x00


	//----- nvinfo : EIATTR_KPARAM_INFO
	.align		4
.L_9:
        /*0018*/ 	.byte	0x04, 0x17
        /*001a*/ 	.short	(.L_11 - .L_10)
.L_10:
        /*001c*/ 	.word	0x00000000
        /*0020*/ 	.short	0x0001
        /*0022*/ 	.short	0x0008
        /*0024*/ 	.byte	0x00, 0xf0, 0x11, 0x00


	//----- nvinfo : EIATTR_KPARAM_INFO
	.align		4
.L_11:
        /*0028*/ 	.byte	0x04, 0x17
        /*002a*/ 	.short	(.L_13 - .L_12)
.L_12:
        /*002c*/ 	.word	0x00000000
        /*0030*/ 	.short	0x0000
        /*0032*/ 	.short	0x0000
        /*0034*/ 	.byte	0x00, 0xf5, 0x21, 0x00


	//----- nvinfo : EIATTR_SPARSE_MMA_MASK
	.align		4
.L_13:
        /*0038*/ 	.byte	0x03, 0x50
        /*003a*/ 	.short	0x0000


	//----- nvinfo : EIATTR_MAXREG_COUNT
	.align		4
        /*003c*/ 	.byte	0x03, 0x1b
        /*003e*/ 	.short	0x00ff


	//----- nvinfo : EIATTR_MERCURY_ISA_VERSION
	.align		4
        /*0040*/ 	.byte	0x03, 0x5f
        /*0042*/ 	.short	0x0101


	//----- nvinfo : EIATTR_VRC_CTA_INIT_COUNT
	.align		4
        /*0044*/ 	.byte	0x02, 0x4a
	.zero		1
	.zero		1


	//----- nvinfo : EIATTR_EXIT_INSTR_OFFSETS
	.align		4
        /*0048*/ 	.byte	0x04, 0x1c
        /*004a*/ 	.short	(.L_15 - .L_14)


	//   ....[0]....
.L_14:
        /*004c*/ 	.word	0x00000080


	//   ....[1]....
        /*0050*/ 	.word	0x00000370


	//----- nvinfo : EIATTR_CRS_STACK_SIZE
	.align		4
.L_15:
        /*0054*/ 	.byte	0x04, 0x1e
        /*0056*/ 	.short	(.L_17 - .L_16)
.L_16:
        /*0058*/ 	.word	0x00000000


	//----- nvinfo : EIATTR_CBANK_PARAM_SIZE
	.align		4
.L_17:
        /*005c*/ 	.byte	0x03, 0x19
        /*005e*/ 	.short	0x0010


	//----- nvinfo : EIATTR_PARAM_CBANK
	.align		4
        /*0060*/ 	.byte	0x04, 0x0a
        /*0062*/ 	.short	(.L_19 - .L_18)
	.align		4
.L_18:
        /*0064*/ 	.word	index@(.nv.constant0._Z16shellsort_kernelPfjj)
        /*0068*/ 	.short	0x0380
        /*006a*/ 	.short	0x0010


	//----- nvinfo : EIATTR_SW_WAR
	.align		4
.L_19:
        /*006c*/ 	.byte	0x04, 0x36
        /*006e*/ 	.short	(.L_21 - .L_20)
.L_20:
        /*0070*/ 	.word	0x00000008
.L_21:


//--------------------- .nv.callgraph             --------------------------
	.section	.nv.callgraph,"",@"SHT_CUDA_CALLGRAPH"
	.align	4
	.sectionentsize	8
	.align		4
        /*0000*/ 	.word	0x00000000
	.align		4
        /*0004*/ 	.word	0xffffffff
	.align		4
        /*0008*/ 	.word	0x00000000
	.align		4
        /*000c*/ 	.word	0xfffffffe
	.align		4
        /*0010*/ 	.word	0x00000000
	.align		4
        /*0014*/ 	.word	0xfffffffd
	.align		4
        /*0018*/ 	.word	0x00000000
	.align		4
        /*001c*/ 	.word	0xfffffffc


//--------------------- .text._Z16shellsort_kernelPfjj --------------------------
	.section	.text._Z16shellsort_kernelPfjj,"ax",@progbits
	.align	128
        .global         _Z16shellsort_kernelPfjj
        .type           _Z16shellsort_kernelPfjj,@function
        .size           _Z16shellsort_kernelPfjj,(.L_x_8 - _Z16shellsort_kernelPfjj)
        .other          _Z16shellsort_kernelPfjj,@"STO_CUDA_ENTRY STV_DEFAULT"
_Z16shellsort_kernelPfjj:
.text._Z16shellsort_kernelPfjj:
[----:B------:R-:W-:Y:S01]  /*0000*/  LDC R1, c[0x0][0x37c] ;  /* 0x0000df00ff017b82 */ /* 0x000fe20000000800 */
[----:B------:R-:W0:Y:S07]  /*0010*/  S2R R0, SR_TID.X ;  /* 0x0000000000007919 */ /* 0x000e2e0000002100 */
[----:B------:R-:W0:Y:S01]  /*0020*/  S2UR UR5, SR_CTAID.X ;  /* 0x00000000000579c3 */ /* 0x000e220000002500 */
[----:B------:R-:W1:Y:S07]  /*0030*/  LDCU UR4, c[0x0][0x388] ;  /* 0x00007100ff0477ac */ /* 0x000e6e0008000800 */
[----:B------:R-:W0:Y:S01]  /*0040*/  LDC R7, c[0x0][0x360] ;  /* 0x0000d800ff077b82 */ /* 0x000e220000000800 */
[----:B-1----:R-:W-:Y:S01]  /*0050*/  UIADD3 UR4, UPT, UPT, UR4, -0x1, URZ ;  /* 0xffffffff04047890 */ /* 0x002fe2000fffe0ff */
[----:B0-----:R-:W-:-:S05]  /*0060*/  IMAD R0, R7, UR5, R0 ;  /* 0x0000000507007c24 */ /* 0x001fca000f8e0200 */
[----:B------:R-:W-:-:S13]  /*0070*/  ISETP.GE.U32.AND P0, PT, R0, UR4, PT ;  /* 0x0000000400007c0c */ /* 0x000fda000bf06070 */
[----:B------:R-:W-:Y:S05]  /*0080*/  @P0 EXIT ;  /* 0x000000000000094d */ /* 0x000fea0003800000 */
[----:B------:R-:W0:Y:S01]  /*0090*/  LDCU UR5, c[0x0][0x370] ;  /* 0x00006e00ff0577ac */ /* 0x000e220008000800 */
[----:B------:R-:W1:Y:S01]  /*00a0*/  LDCU.64 UR6, c[0x0][0x358] ;  /* 0x00006b00ff0677ac */ /* 0x000e620008000a00 */
[----:B0-----:R-:W-:-:S07]  /*00b0*/  IMAD R7, R7, UR5, RZ ;  /* 0x0000000507077c24 */ /* 0x001fce000f8e02ff */
.L_x_6:
[----:B------:R-:W0:Y:S01]  /*00c0*/  LDCU.64 UR8, c[0x0][0x388] ;  /* 0x00007100ff0877ac */ /* 0x000e220008000a00 */
[----:B------:R-:W-:Y:S01]  /*00d0*/  BSSY.RECONVERGENT B0, `(.L_x_0) ;  /* 0x0000028000007945 */ /* 0x000fe20003800200 */
[----:B0-----:R-:W-:Y:S01]  /*00e0*/  VIADD R2, R0, UR9 ;  /* 0x0000000900027c36 */ /* 0x001fe20008000000 */
[----:B------:R-:W-:-:S04]  /*00f0*/  IADD3 R0, PT, PT, R7, R0, RZ ;  /* 0x0000000007007210 */ /* 0x000fc80007ffe0ff */
[----:B------:R-:W-:Y:S02]  /*0100*/  ISETP.GE.U32.AND P1, PT, R2, UR8, PT ;  /* 0x0000000802007c0c */ /* 0x000fe4000bf26070 */
[----:B------:R-:W-:-:S11]  /*0110*/  ISETP.GE.U32.AND P0, PT, R0, UR4, PT ;  /* 0x0000000400007c0c */ /* 0x000fd6000bf06070 */
[----:B------:R-:W-:Y:S05]  /*0120*/  @P1 BRA `(.L_x_1) ;  /* 0x0000000000881947 */ /* 0x000fea0003800000 */
[----:B------:R-:W-:-:S07]  /*0130*/  IMAD.MOV.U32 R9, RZ, RZ, R2 ;  /* 0x000000ffff097224 */ /* 0x000fce00078e0002 */
.L_x_5:
[----:B------:R-:W0:Y:S01]  /*0140*/  LDCU.64 UR8, c[0x0][0x380] ;  /* 0x00007000ff0877ac */ /* 0x000e220008000a00 */
[----:B------:R-:W2:Y:S01]  /*0150*/  LDCU UR5, c[0x0][0x38c] ;  /* 0x00007180ff0577ac */ /* 0x000ea20008000800 */
[----:B0-----:R-:W-:Y:S01]  /*0160*/  MOV R4, UR8 ;  /* 0x0000000800047c02 */ /* 0x001fe20008000f00 */
[----:B------:R-:W-:-:S04]  /*0170*/  IMAD.U32 R5, RZ, RZ, UR9 ;  /* 0x00000009ff057e24 */ /* 0x000fc8000f8e00ff */
[----:B------:R-:W-:-:S05]  /*0180*/  IMAD.WIDE R2, R9, 0x4, R4 ;  /* 0x0000000409027825 */ /* 0x000fca00078e0204 */
[----:B-1----:R0:W5:Y:S01]  /*0190*/  LDG.E R15, desc[UR6][R2.64] ;  /* 0x00000006020f7981 */ /* 0x002162000c1e1900 */
[----:B--2---:R-:W-:Y:S01]  /*01a0*/  MOV R8, UR5 ;  /* 0x0000000500087c02 */ /* 0x004fe20008000f00 */
[----:B------:R-:W-:Y:S01]  /*01b0*/  BSSY.RECONVERGENT B1, `(.L_x_2) ;  /* 0x0000013000017945 */ /* 0x000fe20003800200 */
[----:B------:R-:W-:Y:S02]  /*01c0*/  IMAD.MOV.U32 R11, RZ, RZ, R9 ;  /* 0x000000ffff0b7224 */ /* 0x000fe400078e0009 */
[----:B------:R-:W-:-:S13]  /*01d0*/  ISETP.GE.U32.AND P1, PT, R9, R8, PT ;  /* 0x000000080900720c */ /* 0x000fda0003f26070 */
[----:B0-----:R-:W-:Y:S05]  /*01e0*/  @!P1 BRA `(.L_x_3) ;  /* 0x00000000003c9947 */ /* 0x001fea0003800000 */
[----:B------:R-:W0:Y:S01]  /*01f0*/  LDC R10, c[0x0][0x38c] ;  /* 0x0000e300ff0a7b82 */ /* 0x000e220000000800 */
[----:B------:R-:W-:Y:S01]  /*0200*/  IADD3 R13, PT, PT, R9, -R8, RZ ;  /* 0x80000008090d7210 */ /* 0x000fe20007ffe0ff */
[----:B------:R-:W-:-:S06]  /*0210*/  IMAD.MOV.U32 R11, RZ, RZ, R9 ;  /* 0x000000ffff0b7224 */ /* 0x000fcc00078e0009 */
[----:B------:R-:W1:Y:S02]  /*0220*/  LDC.64 R4, c[0x0][0x380] ;  /* 0x0000e000ff047b82 */ /* 0x000e640000000a00 */
.L_x_4:
[----:B-1----:R-:W-:-:S05]  /*0230*/  IMAD.WIDE.U32 R2, R13, 0x4, R4 ;  /* 0x000000040d027825 */ /* 0x002fca00078e0004 */
[----:B------:R-:W2:Y:S01]  /*0240*/  LDG.E R6, desc[UR6][R2.64] ;  /* 0x0000000602067981 */ /* 0x000ea2000c1e1900 */
[----:B0-----:R-:W-:Y:S02]  /*0250*/  MOV R8, R10 ;  /* 0x0000000a00087202 */ /* 0x001fe40000000f00 */
[----:B--2--5:R-:W-:-:S13]  /*0260*/  FSETP.GT.AND P1, PT, R6, R15, PT ;  /* 0x0000000f0600720b */ /* 0x024fda0003f24000 */
[----:B------:R-:W-:Y:S05]  /*0270*/  @!P1 BRA `(.L_x_3) ;  /* 0x0000000000189947 */ /* 0x000fea0003800000 */
[----:B------:R-:W-:Y:S01]  /*0280*/  IMAD.WIDE R2, R11, 0x4, R4 ;  /* 0x000000040b027825 */ /* 0x000fe200078e0204 */
[----:B------:R-:W-:-:S03]  /*0290*/  IADD3 R13, PT, PT, R13, -R8, RZ ;  /* 0x800000080d0d7210 */ /* 0x000fc60007ffe0ff */
[----:B------:R-:W-:Y:S01]  /*02a0*/  IMAD.IADD R11, R11, 0x1, -R8 ;  /* 0x000000010b0b7824 */ /* 0x000fe200078e0a08 */
[----:B------:R2:W-:Y:S04]  /*02b0*/  STG.E desc[UR6][R2.64], R6 ;  /* 0x0000000602007986 */ /* 0x0005e8000c101906 */
[----:B------:R-:W-:-:S13]  /*02c0*/  ISETP.GE.U32.AND P1, PT, R11, R8, PT ;  /* 0x000000080b00720c */ /* 0x000fda0003f26070 */
[----:B--2---:R-:W-:Y:S05]  /*02d0*/  @P1 BRA `(.L_x_4) ;  /* 0xfffffffc00d41947 */ /* 0x004fea000383ffff */
.L_x_3:
[----:B------:R-:W-:Y:S05]  /*02e0*/  BSYNC.RECONVERGENT B1 ;  /* 0x0000000000017941 */ /* 0x000fea0003800200 */
.L_x_2:
[----:B------:R-:W0:Y:S01]  /*02f0*/  LDCU UR5, c[0x0][0x388] ;  /* 0x00007100ff0577ac */ /* 0x000e220008000800 */
[----:B------:R-:W-:-:S04]  /*0300*/  IMAD.WIDE R2, R11, 0x4, R4 ;  /* 0x000000040b027825 */ /* 0x000fc800078e0204 */
[----:B------:R-:W-:Y:S01]  /*0310*/  IMAD.IADD R9, R9, 0x1, R8 ;  /* 0x0000000109097824 */ /* 0x000fe200078e0208 */
[----:B-----5:R2:W-:Y:S04]  /*0320*/  STG.E desc[UR6][R2.64], R15 ;  /* 0x0000000f02007986 */ /* 0x0205e8000c101906 */
[----:B0-----:R-:W-:-:S13]  /*0330*/  ISETP.GE.U32.AND P1, PT, R9, UR5, PT ;  /* 0x0000000509007c0c */ /* 0x001fda000bf26070 */
[----:B--2---:R-:W-:Y:S05]  /*0340*/  @!P1 BRA `(.L_x_5) ;  /* 0xfffffffc007c9947 */ /* 0x004fea000383ffff */
.L_x_1:
[----:B-1----:R-:W-:Y:S05]  /*0350*/  BSYNC.RECONVERGENT B0 ;  /* 0x0000000000007941 */ /* 0x002fea0003800200 */
.L_x_0:
[----:B------:R-:W-:Y:S05]  /*0360*/  @!P0 BRA `(.L_x_6) ;  /* 0xfffffffc00548947 */ /* 0x000fea000383ffff */
[----:B------:R-:W-:Y:S05]  /*0370*/  EXIT ;  /* 0x000000000000794d */ /* 0x000fea0003800000 */
.L_x_7:
[----:B------:R-:W-:-:S00]  /*0380*/  BRA `(.L_x_7) ;  /* 0xfffffffc00fc7947 */ /* 0x000fc0000383ffff */
[----:B------:R-:W-:-:S00]  /*0390*/  NOP ;  /* 0x0000000000007918 */ /* 0x000fc00000000000 */
        /* <DEDUP_REMOVED lines=14> */
.L_x_8:


//--------------------- .nv.shared.reserved.0     --------------------------
	.section	.nv.shared.reserved.0,"aw",@nobits
	.weak		__nv_reservedSMEM_offset_0_alias
	.size		__nv_reservedSMEM_offset_0_alias, 0, 64
	.other		__nv_reservedSMEM_offset_0_alias,@"STO_CUDA_RESERVED_SHARED STV_DEFAULT"
__nv_reservedSMEM_offset_0_alias:
	.zero		0
	.zero		64


//--------------------- .nv.constant0._Z16shellsort_kernelPfjj --------------------------
	.section	.nv.constant0._Z16shellsort_kernelPfjj,"a",@progbits
	.sectionflags	@""
	.align	4
.nv.constant0._Z16shellsort_kernelPfjj:
	.zero		912


//--------------------- SYMBOLS --------------------------

	.type		.nv.reservedSmem.offset0,@object
	.size		.nv.reservedSmem.offset0,0x4
